//
// Generated by NVIDIA NVVM Compiler
//
// Compiler Build ID: CL-36424714
// Cuda compilation tools, release 13.0, V13.0.88
// Based on NVVM 20.0.0
//

.version 9.0
.target sm_100
.address_size 64

	// .globl	_Z11array_matchPiS_i

.visible .entry _Z11array_matchPiS_i(
	.param .u64 .ptr .align 1 _Z11array_matchPiS_i_param_0,
	.param .u64 .ptr .align 1 _Z11array_matchPiS_i_param_1,
	.param .u32 _Z11array_matchPiS_i_param_2
)
{


	ret;

}


// ===== COMPILED SASS (sm_100) =====

	.target	sm_100

	.elftype	@"ET_EXEC"


//--------------------- .note.nv.tkinfo           --------------------------
	.section	.note.nv.tkinfo,"",@"SHT_NOTE"
	.sectionflags	@"SHF_NOTE_NV_TKINFO"
	.tkinfo
        /*0018*/ 	.word	0x00000002
        /*0030*/ 	.string	""
        /*0030*/ 	.string	"ptxas"
        /*0030*/ 	.string	"Cuda compilation tools, release 13.0, V13.0.88"
        /*0030*/ 	.string	"Build cuda_13.0.r13.0/compiler.36424714_0"
        /*0030*/ 	.string	"-arch sm_100 -m 64 "



//--------------------- .note.nv.cuinfo           --------------------------
	.section	.note.nv.cuinfo,"",@"SHT_NOTE"
	.sectionflags	@"SHF_NOTE_NV_CUINFO"
        /*0018*/ 	.short	0x0002
        /*001a*/ 	.short	0x0064
        /*001c*/ 	.short	0x0082
	.zero		2


//--------------------- .nv.info                  --------------------------
	.section	.nv.info,"",@"SHT_CUDA_INFO"
	.align	4


	//----- nvinfo : EIATTR_REGCOUNT
	.align		4
        /*0000*/ 	.byte	0x04, 0x2f
        /*0002*/ 	.short	(.L_1 - .L_0)
	.align		4
.L_0:
        /*0004*/ 	.word	index@(_Z11array_matchPiS_i)
        /*0008*/ 	.word	0x00000004


	//----- nvinfo : EIATTR_FRAME_SIZE
	.align		4
.L_1:
        /*000c*/ 	.byte	0x04, 0x11
        /*000e*/ 	.short	(.L_3 - .L_2)
	.align		4
.L_2:
        /*0010*/ 	.word	index@(_Z11array_matchPiS_i)
        /*0014*/ 	.word	0x00000000


	//----- nvinfo : EIATTR_MIN_STACK_SIZE
	.align		4
.L_3:
        /*0018*/ 	.byte	0x04, 0x12
        /*001a*/ 	.short	(.L_5 - .L_4)
	.align		4
.L_4:
        /*001c*/ 	.word	index@(_Z11array_matchPiS_i)
        /*0020*/ 	.word	0x00000000
.L_5:


//--------------------- .nv.compat                --------------------------
	.section	.nv.compat,"",@"SHT_CUDA_COMPAT_INFO"
	.align	4
        /*0000*/ 	.byte	0x02, 0x09, 0x00, 0x00, 0x02, 0x02, 0x01, 0x00, 0x02, 0x05, 0x05, 0x00, 0x03, 0x07, 0x01, 0x01
        /*0010*/ 	.byte	0x02, 0x03, 0x00, 0x00, 0x02, 0x06, 0x01, 0x00, 0x04, 0x0b, 0x08, 0x00, 0x09, 0x00, 0x00, 0x00
        /*0020*/ 	.byte	0x00, 0x00, 0x00, 0x00


//--------------------- .nv.info._Z11array_matchPiS_i --------------------------
	.section	.nv.info._Z11array_matchPiS_i,"",@"SHT_CUDA_INFO"
	.sectionflags	@""
	.align	4


	//----- nvinfo : EIATTR_CUDA_API_VERSION
	.align		4
        /*0000*/ 	.byte	0x04, 0x37
        /*0002*/ 	.short	(.L_7 - .L_6)
.L_6:
        /*0004*/ 	.word	0x00000082


	//----- nvinfo : EIATTR_KPARAM_INFO
	.align		4
.L_7:
        /*0008*/ 	.byte	0x04, 0x17
        /*000a*/ 	.short	(.L_9 - .L_8)
.L_8:
        /*000c*/ 	.word	0x00000000
        /*0010*/ 	.short	0x0002
        /*0012*/ 	.short	0x0010
        /*0014*/ 	.byte	0x00, 0xf0, 0x11, 0x00


	//----- nvinfo : EIATTR_KPARAM_INFO
	.align		4
.L_9:
        /*0018*/ 	.byte	0x04, 0x17
        /*001a*/ 	.short	(.L_11 - .L_10)
.L_10:
        /*001c*/ 	.word	0x00000000
        /*0020*/ 	.short	0x0001
        /*0022*/ 	.short	0x0008
        /*0024*/ 	.byte	0x00, 0xf5, 0x21, 0x00


	//----- nvinfo : EIATTR_KPARAM_INFO
	.align		4
.L_11:
        /*0028*/ 	.byte	0x04, 0x17
        /*002a*/ 	.short	(.L_13 - .L_12)
.L_12:
        /*002c*/ 	.word	0x00000000
        /*0030*/ 	.short	0x0000
        /*0032*/ 	.short	0x0000
        /*0034*/ 	.byte	0x00, 0xf5, 0x21, 0x00


	//----- nvinfo : EIATTR_SPARSE_MMA_MASK
	.align		4
.L_13:
        /*0038*/ 	.byte	0x03, 0x50
        /*003a*/ 	.short	0x0000


	//----- nvinfo : EIATTR_MAXREG_COUNT
	.align		4
        /*003c*/ 	.byte	0x03, 0x1b
        /*003e*/ 	.short	0x00ff


	//----- nvinfo : EIATTR_MERCURY_ISA_VERSION
	.align		4
        /*0040*/ 	.byte	0x03, 0x5f
        /*0042*/ 	.short	0x0101


	//----- nvinfo : EIATTR_VRC_CTA_INIT_COUNT
	.align		4
        /*0044*/ 	.byte	0x02, 0x4a
	.zero		1
	.zero		1


	//----- nvinfo : EIATTR_EXIT_INSTR_OFFSETS
	.align		4
        /*0048*/ 	.byte	0x04, 0x1c
        /*004a*/ 	.short	(.L_15 - .L_14)


	//   ....[0]....
.L_14:
        /*004c*/ 	.word	0x00000010


	//----- nvinfo : EIATTR_CBANK_PARAM_SIZE
	.align		4
.L_15:
        /*0050*/ 	.byte	0x03, 0x19
        /*0052*/ 	.short	0x0014


	//----- nvinfo : EIATTR_PARAM_CBANK
	.align		4
        /*0054*/ 	.byte	0x04, 0x0a
        /*0056*/ 	.short	(.L_17 - .L_16)
	.align		4
.L_16:
        /*0058*/ 	.word	index@(.nv.constant0._Z11array_matchPiS_i)
        /*005c*/ 	.short	0x0380
        /*005e*/ 	.short	0x0014


	//----- nvinfo : EIATTR_SW_WAR
	.align		4
.L_17:
        /*0060*/ 	.byte	0x04, 0x36
        /*0062*/ 	.short	(.L_19 - .L_18)
.L_18:
        /*0064*/ 	.word	0x00000008
.L_19:


//--------------------- .nv.callgraph             --------------------------
	.section	.nv.callgraph,"",@"SHT_CUDA_CALLGRAPH"
	.align	4
	.sectionentsize	8
	.align		4
        /*0000*/ 	.word	0x00000000
	.align		4
        /*0004*/ 	.word	0xffffffff
	.align		4
        /*0008*/ 	.word	0x00000000
	.align		4
        /*000c*/ 	.word	0xfffffffe
	.align		4
        /*0010*/ 	.word	0x00000000
	.align		4
        /*0014*/ 	.word	0xfffffffd
	.align		4
        /*0018*/ 	.word	0x00000000
	.align		4
        /*001c*/ 	.word	0xfffffffc


//--------------------- .text._Z11array_matchPiS_i --------------------------
	.section	.text._Z11array_matchPiS_i,"ax",@progbits
	.align	128
        .global         _Z11array_matchPiS_i
        .type           _Z11array_matchPiS_i,@function
        .size           _Z11array_matchPiS_i,(.L_x_1 - _Z11array_matchPiS_i)
        .other          _Z11array_matchPiS_i,@"STO_CUDA_ENTRY STV_DEFAULT"
_Z11array_matchPiS_i:
.text._Z11array_matchPiS_i:
[----:B------:R-:W-:Y:S01]  /*0000*/  LDC R1, c[0x0][0x37c] ;  /* 0x0000df00ff017b82 */ /* 0x000fe20000000800 */
[----:B------:R-:W-:Y:S05]  /*0010*/  EXIT ;  /* 0x000000000000794d */ /* 0x000fea0003800000 */
.L_x_0:
[----:B------:R-:W-:-:S00]  /*0020*/  BRA `(.L_x_0) ;  /* 0xfffffffc00fc7947 */ /* 0x000fc0000383ffff */
[----:B------:R-:W-:-:S00]  /*0030*/  NOP ;  /* 0x0000000000007918 */ /* 0x000fc00000000000 */
        /* <DEDUP_REMOVED lines=12> */
.L_x_1:


//--------------------- .nv.shared.reserved.0     --------------------------
	.section	.nv.shared.reserved.0,"aw",@nobits
	.weak		__nv_reservedSMEM_offset_0_alias
	.size		__nv_reservedSMEM_offset_0_alias, 0, 64
	.other		__nv_reservedSMEM_offset_0_alias,@"STO_CUDA_RESERVED_SHARED STV_DEFAULT"
__nv_reservedSMEM_offset_0_alias:
	.zero		0
	.zero		64


//--------------------- .nv.constant0._Z11array_matchPiS_i --------------------------
	.section	.nv.constant0._Z11array_matchPiS_i,"a",@progbits
	.sectionflags	@""
	.align	4
.nv.constant0._Z11array_matchPiS_i:
	.zero		916


//--------------------- SYMBOLS --------------------------

	.type		.nv.reservedSmem.offset0,@object
	.size		.nv.reservedSmem.offset0,0x4
